//
// Generated by NVIDIA NVVM Compiler
//
// Compiler Build ID: CL-36424714
// Cuda compilation tools, release 13.0, V13.0.88
// Based on NVVM 20.0.0
//

.version 9.0
.target sm_100
.address_size 64

	// .globl	_Z20transpose_one_to_onemPfS_
// _ZZ19transpose_optimizedmPfS_E6s_data has been demoted

.visible .entry _Z20transpose_one_to_onemPfS_(
	.param .u64 _Z20transpose_one_to_onemPfS__param_0,
	.param .u64 .ptr .align 1 _Z20transpose_one_to_onemPfS__param_1,
	.param .u64 .ptr .align 1 _Z20transpose_one_to_onemPfS__param_2
)
{
	.reg .pred 	%p<3>;
	.reg .b32 	%r<16>;
	.reg .b32 	%f<2>;
	.reg .b64 	%rd<24>;

	ld.param.u64 	%rd8, [_Z20transpose_one_to_onemPfS__param_0];
	ld.param.u64 	%rd9, [_Z20transpose_one_to_onemPfS__param_1];
	ld.param.u64 	%rd10, [_Z20transpose_one_to_onemPfS__param_2];
	mov.u32 	%r1, %ntid.x;
	mov.u32 	%r2, %ctaid.x;
	mov.u32 	%r3, %tid.x;
	mad.lo.s32 	%r4, %r1, %r2, %r3;
	mov.u32 	%r5, %ntid.y;
	mov.u32 	%r6, %ctaid.y;
	mov.u32 	%r7, %tid.y;
	mad.lo.s32 	%r8, %r5, %r6, %r7;
	cvt.u32.u64 	%r9, %rd8;
	mad.lo.s32 	%r10, %r8, %r9, %r4;
	cvt.s64.s32 	%rd1, %r10;
	mul.lo.s64 	%rd11, %rd8, %rd8;
	setp.le.u64 	%p1, %rd11, %rd1;
	@%p1 bra 	$L__BB0_5;
	cvta.to.global.u64 	%rd12, %rd9;
	shl.b64 	%rd13, %rd1, 2;
	add.s64 	%rd14, %rd12, %rd13;
	ld.global.f32 	%f1, [%rd14];
	or.b64  	%rd15, %rd1, %rd8;
	and.b64  	%rd16, %rd15, -4294967296;
	setp.ne.s64 	%p2, %rd16, 0;
	@%p2 bra 	$L__BB0_3;
	cvt.u32.u64 	%r12, %rd1;
	div.u32 	%r13, %r12, %r9;
	mul.lo.s32 	%r14, %r13, %r9;
	sub.s32 	%r15, %r12, %r14;
	cvt.u64.u32 	%rd22, %r13;
	cvt.u64.u32 	%rd23, %r15;
	bra.uni 	$L__BB0_4;
$L__BB0_3:
	div.u64 	%rd22, %rd1, %rd8;
	mul.lo.s64 	%rd17, %rd22, %rd8;
	sub.s64 	%rd23, %rd1, %rd17;
$L__BB0_4:
	mad.lo.s64 	%rd18, %rd23, %rd8, %rd22;
	cvta.to.global.u64 	%rd19, %rd10;
	shl.b64 	%rd20, %rd18, 2;
	add.s64 	%rd21, %rd19, %rd20;
	st.global.f32 	[%rd21], %f1;
$L__BB0_5:
	ret;

}
	// .globl	_Z19transpose_optimizedmPfS_
.visible .entry _Z19transpose_optimizedmPfS_(
	.param .u64 _Z19transpose_optimizedmPfS__param_0,
	.param .u64 .ptr .align 1 _Z19transpose_optimizedmPfS__param_1,
	.param .u64 .ptr .align 1 _Z19transpose_optimizedmPfS__param_2
)
{
	.reg .pred 	%p<8>;
	.reg .b32 	%r<36>;
	.reg .b32 	%f<3>;
	.reg .b64 	%rd<32>;
	// demoted variable
	.shared .align 4 .b8 _ZZ19transpose_optimizedmPfS_E6s_data[49152];
	ld.param.u64 	%rd17, [_Z19transpose_optimizedmPfS__param_0];
	ld.param.u64 	%rd18, [_Z19transpose_optimizedmPfS__param_1];
	ld.param.u64 	%rd19, [_Z19transpose_optimizedmPfS__param_2];
	mov.u32 	%r12, %ntid.y;
	mov.u32 	%r13, %ctaid.y;
	mov.u32 	%r14, %tid.y;
	mad.lo.s32 	%r15, %r12, %r13, %r14;
	mov.u32 	%r16, %ntid.x;
	mov.u32 	%r17, %ctaid.x;
	mov.u32 	%r18, %tid.x;
	cvt.u32.u64 	%r19, %rd17;
	mad.lo.s32 	%r1, %r14, %r16, %r18;
	mul.lo.s32 	%r35, %r1, 12;
	mad.lo.s32 	%r20, %r16, %r17, %r18;
	mad.lo.s32 	%r21, %r15, %r19, %r35;
	mad.lo.s32 	%r34, %r20, 12, %r21;
	add.s32 	%r4, %r34, 12;
	setp.gt.u32 	%p1, %r34, -13;
	@%p1 bra 	$L__BB1_4;
	mul.lo.s64 	%rd1, %rd17, %rd17;
	cvt.u64.u32 	%rd28, %r34;
	mul.wide.u32 	%rd20, %r34, 4;
	cvta.to.global.u64 	%rd21, %rd18;
	add.s64 	%rd29, %rd21, %rd20;
	mov.u32 	%r22, _ZZ19transpose_optimizedmPfS_E6s_data;
	mad.lo.s32 	%r33, %r1, 48, %r22;
$L__BB1_2:
	setp.le.u64 	%p2, %rd1, %rd28;
	@%p2 bra 	$L__BB1_4;
	ld.global.f32 	%f2, [%rd29];
	st.shared.f32 	[%r33], %f2;
	add.s64 	%rd28, %rd28, 1;
	cvt.u32.u64 	%r23, %rd28;
	add.s64 	%rd29, %rd29, 4;
	add.s32 	%r33, %r33, 4;
	setp.lt.u32 	%p3, %r23, %r4;
	@%p3 bra 	$L__BB1_2;
$L__BB1_4:
	setp.gt.u32 	%p4, %r34, -13;
	bar.sync 	0;
	@%p4 bra 	$L__BB1_11;
	mul.lo.s64 	%rd8, %rd17, %rd17;
	cvta.to.global.u64 	%rd9, %rd19;
	mov.u32 	%r25, _ZZ19transpose_optimizedmPfS_E6s_data;
$L__BB1_6:
	cvt.s64.s32 	%rd10, %r34;
	setp.le.u64 	%p5, %rd8, %rd10;
	@%p5 bra 	$L__BB1_11;
	shl.b32 	%r24, %r35, 2;
	add.s32 	%r26, %r25, %r24;
	ld.shared.f32 	%f1, [%r26];
	or.b64  	%rd22, %rd10, %rd17;
	and.b64  	%rd23, %rd22, -4294967296;
	setp.ne.s64 	%p6, %rd23, 0;
	@%p6 bra 	$L__BB1_9;
	cvt.u32.u64 	%r28, %rd10;
	div.u32 	%r29, %r28, %r19;
	mul.lo.s32 	%r30, %r29, %r19;
	sub.s32 	%r31, %r28, %r30;
	cvt.u64.u32 	%rd30, %r29;
	cvt.u64.u32 	%rd31, %r31;
	bra.uni 	$L__BB1_10;
$L__BB1_9:
	div.u64 	%rd30, %rd10, %rd17;
	mul.lo.s64 	%rd24, %rd30, %rd17;
	sub.s64 	%rd31, %rd10, %rd24;
$L__BB1_10:
	cvt.u32.u64 	%r32, %rd10;
	mad.lo.s64 	%rd25, %rd31, %rd17, %rd30;
	shl.b64 	%rd26, %rd25, 2;
	add.s64 	%rd27, %rd9, %rd26;
	st.global.f32 	[%rd27], %f1;
	add.s32 	%r34, %r32, 1;
	add.s32 	%r35, %r35, 1;
	setp.lt.u32 	%p7, %r34, %r4;
	@%p7 bra 	$L__BB1_6;
$L__BB1_11:
	ret;

}


// ===== COMPILED SASS (sm_100) =====

	.target	sm_100

	.elftype	@"ET_EXEC"


//--------------------- .note.nv.tkinfo           --------------------------
	.section	.note.nv.tkinfo,"",@"SHT_NOTE"
	.sectionflags	@"SHF_NOTE_NV_TKINFO"
	.tkinfo
        /*0018*/ 	.word	0x00000002
        /*0030*/ 	.string	""
        /*0030*/ 	.string	"ptxas"
        /*0030*/ 	.string	"Cuda compilation tools, release 13.0, V13.0.88"
        /*0030*/ 	.string	"Build cuda_13.0.r13.0/compiler.36424714_0"
        /*0030*/ 	.string	"-arch sm_100 -m 64 "



//--------------------- .note.nv.cuinfo           --------------------------
	.section	.note.nv.cuinfo,"",@"SHT_NOTE"
	.sectionflags	@"SHF_NOTE_NV_CUINFO"
        /*0018*/ 	.short	0x0002
        /*001a*/ 	.short	0x0064
        /*001c*/ 	.short	0x0082
	.zero		2


//--------------------- .nv.info                  --------------------------
	.section	.nv.info,"",@"SHT_CUDA_INFO"
	.align	4


	//----- nvinfo : EIATTR_REGCOUNT
	.align		4
        /*0000*/ 	.byte	0x04, 0x2f
        /*0002*/ 	.short	(.L_1 - .L_0)
	.align		4
.L_0:
        /*0004*/ 	.word	index@(_Z20transpose_one_to_onemPfS_)
        /*0008*/ 	.word	0x00000014


	//----- nvinfo : EIATTR_FRAME_SIZE
	.align		4
.L_1:
        /*000c*/ 	.byte	0x04, 0x11
        /*000e*/ 	.short	(.L_3 - .L_2)
	.align		4
.L_2:
        /*0010*/ 	.word	index@($__internal_1_$__cuda_sm20_div_u64)
        /*0014*/ 	.word	0x00000000


	//----- nvinfo : EIATTR_FRAME_SIZE
	.align		4
.L_3:
        /*0018*/ 	.byte	0x04, 0x11
        /*001a*/ 	.short	(.L_5 - .L_4)
	.align		4
.L_4:
        /*001c*/ 	.word	index@(_Z20transpose_one_to_onemPfS_)
        /*0020*/ 	.word	0x00000000


	//----- nvinfo : EIATTR_REGCOUNT
	.align		4
.L_5:
        /*0024*/ 	.byte	0x04, 0x2f
        /*0026*/ 	.short	(.L_7 - .L_6)
	.align		4
.L_6:
        /*0028*/ 	.word	index@(_Z19transpose_optimizedmPfS_)
        /*002c*/ 	.word	0x00000016


	//----- nvinfo : EIATTR_FRAME_SIZE
	.align		4
.L_7:
        /*0030*/ 	.byte	0x04, 0x11
        /*0032*/ 	.short	(.L_9 - .L_8)
	.align		4
.L_8:
        /*0034*/ 	.word	index@($__internal_0_$__cuda_sm20_div_u64)
        /*0038*/ 	.word	0x00000000


	//----- nvinfo : EIATTR_FRAME_SIZE
	.align		4
.L_9:
        /*003c*/ 	.byte	0x04, 0x11
        /*003e*/ 	.short	(.L_11 - .L_10)
	.align		4
.L_10:
        /*0040*/ 	.word	index@(_Z19transpose_optimizedmPfS_)
        /*0044*/ 	.word	0x00000000


	//----- nvinfo : EIATTR_MIN_STACK_SIZE
	.align		4
.L_11:
        /*0048*/ 	.byte	0x04, 0x12
        /*004a*/ 	.short	(.L_13 - .L_12)
	.align		4
.L_12:
        /*004c*/ 	.word	index@(_Z19transpose_optimizedmPfS_)
        /*0050*/ 	.word	0x00000000


	//----- nvinfo : EIATTR_MIN_STACK_SIZE
	.align		4
.L_13:
        /*0054*/ 	.byte	0x04, 0x12
        /*0056*/ 	.short	(.L_15 - .L_14)
	.align		4
.L_14:
        /*0058*/ 	.word	index@(_Z20transpose_one_to_onemPfS_)
        /*005c*/ 	.word	0x00000000
.L_15:


//--------------------- .nv.compat                --------------------------
	.section	.nv.compat,"",@"SHT_CUDA_COMPAT_INFO"
	.align	4
        /*0000*/ 	.byte	0x02, 0x09, 0x00, 0x00, 0x02, 0x02, 0x01, 0x00, 0x02, 0x05, 0x05, 0x00, 0x03, 0x07, 0x01, 0x01
        /*0010*/ 	.byte	0x02, 0x03, 0x00, 0x00, 0x02, 0x06, 0x01, 0x00, 0x04, 0x0b, 0x08, 0x00, 0x09, 0x00, 0x00, 0x00
        /*0020*/ 	.byte	0x00, 0x00, 0x00, 0x00


//--------------------- .nv.info._Z19transpose_optimizedmPfS_ --------------------------
	.section	.nv.info._Z19transpose_optimizedmPfS_,"",@"SHT_CUDA_INFO"
	.sectionflags	@""
	.align	4


	//----- nvinfo : EIATTR_CUDA_API_VERSION
	.align		4
        /*0000*/ 	.byte	0x04, 0x37
        /*0002*/ 	.short	(.L_17 - .L_16)
.L_16:
        /*0004*/ 	.word	0x00000082


	//----- nvinfo : EIATTR_KPARAM_INFO
	.align		4
.L_17:
        /*0008*/ 	.byte	0x04, 0x17
        /*000a*/ 	.short	(.L_19 - .L_18)
.L_18:
        /*000c*/ 	.word	0x00000000
        /*0010*/ 	.short	0x0002
        /*0012*/ 	.short	0x0010
        /*0014*/ 	.byte	0x00, 0xf5, 0x21, 0x00


	//----- nvinfo : EIATTR_KPARAM_INFO
	.align		4
.L_19:
        /*0018*/ 	.byte	0x04, 0x17
        /*001a*/ 	.short	(.L_21 - .L_20)
.L_20:
        /*001c*/ 	.word	0x00000000
        /*0020*/ 	.short	0x0001
        /*0022*/ 	.short	0x0008
        /*0024*/ 	.byte	0x00, 0xf5, 0x21, 0x00


	//----- nvinfo : EIATTR_KPARAM_INFO
	.align		4
.L_21:
        /*0028*/ 	.byte	0x04, 0x17
        /*002a*/ 	.short	(.L_23 - .L_22)
.L_22:
        /*002c*/ 	.word	0x00000000
        /*0030*/ 	.short	0x0000
        /*0032*/ 	.short	0x0000
        /*0034*/ 	.byte	0x00, 0xf0, 0x21, 0x00


	//----- nvinfo : EIATTR_SPARSE_MMA_MASK
	.align		4
.L_23:
        /*0038*/ 	.byte	0x03, 0x50
        /*003a*/ 	.short	0x0000


	//----- nvinfo : EIATTR_MAXREG_COUNT
	.align		4
        /*003c*/ 	.byte	0x03, 0x1b
        /*003e*/ 	.short	0x00ff


	//----- nvinfo : EIATTR_NUM_BARRIERS
	.align		4
        /*0040*/ 	.byte	0x02, 0x4c
        /*0042*/ 	.byte	0x01
	.zero		1


	//----- nvinfo : EIATTR_MERCURY_ISA_VERSION
	.align		4
        /*0044*/ 	.byte	0x03, 0x5f
        /*0046*/ 	.short	0x0101


	//----- nvinfo : EIATTR_VRC_CTA_INIT_COUNT
	.align		4
        /*0048*/ 	.byte	0x02, 0x4a
	.zero		1
	.zero		1


	//----- nvinfo : EIATTR_EXIT_INSTR_OFFSETS
	.align		4
        /*004c*/ 	.byte	0x04, 0x1c
        /*004e*/ 	.short	(.L_25 - .L_24)


	//   ....[0]....
.L_24:
        /*0050*/ 	.word	0x00000310


	//   ....[1]....
        /*0054*/ 	.word	0x00000420


	//   ....[2]....
        /*0058*/ 	.word	0x000007d0


	//----- nvinfo : EIATTR_CRS_STACK_SIZE
	.align		4
.L_25:
        /*005c*/ 	.byte	0x04, 0x1e
        /*005e*/ 	.short	(.L_27 - .L_26)
.L_26:
        /*0060*/ 	.word	0x00000000


	//----- nvinfo : EIATTR_CBANK_PARAM_SIZE
	.align		4
.L_27:
        /*0064*/ 	.byte	0x03, 0x19
        /*0066*/ 	.short	0x0018


	//----- nvinfo : EIATTR_PARAM_CBANK
	.align		4
        /*0068*/ 	.byte	0x04, 0x0a
        /*006a*/ 	.short	(.L_29 - .L_28)
	.align		4
.L_28:
        /*006c*/ 	.word	index@(.nv.constant0._Z19transpose_optimizedmPfS_)
        /*0070*/ 	.short	0x0380
        /*0072*/ 	.short	0x0018


	//----- nvinfo : EIATTR_SW_WAR
	.align		4
.L_29:
        /*0074*/ 	.byte	0x04, 0x36
        /*0076*/ 	.short	(.L_31 - .L_30)
.L_30:
        /*0078*/ 	.word	0x00000008
.L_31:


//--------------------- .nv.info._Z20transpose_one_to_onemPfS_ --------------------------
	.section	.nv.info._Z20transpose_one_to_onemPfS_,"",@"SHT_CUDA_INFO"
	.sectionflags	@""
	.align	4


	//----- nvinfo : EIATTR_CUDA_API_VERSION
	.align		4
        /*0000*/ 	.byte	0x04, 0x37
        /*0002*/ 	.short	(.L_33 - .L_32)
.L_32:
        /*0004*/ 	.word	0x00000082


	//----- nvinfo : EIATTR_KPARAM_INFO
	.align		4
.L_33:
        /*0008*/ 	.byte	0x04, 0x17
        /*000a*/ 	.short	(.L_35 - .L_34)
.L_34:
        /*000c*/ 	.word	0x00000000
        /*0010*/ 	.short	0x0002
        /*0012*/ 	.short	0x0010
        /*0014*/ 	.byte	0x00, 0xf5, 0x21, 0x00


	//----- nvinfo : EIATTR_KPARAM_INFO
	.align		4
.L_35:
        /*0018*/ 	.byte	0x04, 0x17
        /*001a*/ 	.short	(.L_37 - .L_36)
.L_36:
        /*001c*/ 	.word	0x00000000
        /*0020*/ 	.short	0x0001
        /*0022*/ 	.short	0x0008
        /*0024*/ 	.byte	0x00, 0xf5, 0x21, 0x00


	//----- nvinfo : EIATTR_KPARAM_INFO
	.align		4
.L_37:
        /*0028*/ 	.byte	0x04, 0x17
        /*002a*/ 	.short	(.L_39 - .L_38)
.L_38:
        /*002c*/ 	.word	0x00000000
        /*0030*/ 	.short	0x0000
        /*0032*/ 	.short	0x0000
        /*0034*/ 	.byte	0x00, 0xf0, 0x21, 0x00


	//----- nvinfo : EIATTR_SPARSE_MMA_MASK
	.align		4
.L_39:
        /*0038*/ 	.byte	0x03, 0x50
        /*003a*/ 	.short	0x0000


	//----- nvinfo : EIATTR_MAXREG_COUNT
	.align		4
        /*003c*/ 	.byte	0x03, 0x1b
        /*003e*/ 	.short	0x00ff


	//----- nvinfo : EIATTR_MERCURY_ISA_VERSION
	.align		4
        /*0040*/ 	.byte	0x03, 0x5f
        /*0042*/ 	.short	0x0101


	//----- nvinfo : EIATTR_VRC_CTA_INIT_COUNT
	.align		4
        /*0044*/ 	.byte	0x02, 0x4a
	.zero		1
	.zero		1


	//----- nvinfo : EIATTR_EXIT_INSTR_OFFSETS
	.align		4
        /*0048*/ 	.byte	0x04, 0x1c
        /*004a*/ 	.short	(.L_41 - .L_40)


	//   ....[0]....
.L_40:
        /*004c*/ 	.word	0x00000140


	//   ....[1]....
        /*0050*/ 	.word	0x000004c0


	//----- nvinfo : EIATTR_CRS_STACK_SIZE
	.align		4
.L_41:
        /*0054*/ 	.byte	0x04, 0x1e
        /*0056*/ 	.short	(.L_43 - .L_42)
.L_42:
        /*0058*/ 	.word	0x00000000


	//----- nvinfo : EIATTR_CBANK_PARAM_SIZE
	.align		4
.L_43:
        /*005c*/ 	.byte	0x03, 0x19
        /*005e*/ 	.short	0x0018


	//----- nvinfo : EIATTR_PARAM_CBANK
	.align		4
        /*0060*/ 	.byte	0x04, 0x0a
        /*0062*/ 	.short	(.L_45 - .L_44)
	.align		4
.L_44:
        /*0064*/ 	.word	index@(.nv.constant0._Z20transpose_one_to_onemPfS_)
        /*0068*/ 	.short	0x0380
        /*006a*/ 	.short	0x0018


	//----- nvinfo : EIATTR_SW_WAR
	.align		4
.L_45:
        /*006c*/ 	.byte	0x04, 0x36
        /*006e*/ 	.short	(.L_47 - .L_46)
.L_46:
        /*0070*/ 	.word	0x00000008
.L_47:


//--------------------- .nv.callgraph             --------------------------
	.section	.nv.callgraph,"",@"SHT_CUDA_CALLGRAPH"
	.align	4
	.sectionentsize	8
	.align		4
        /*0000*/ 	.word	0x00000000
	.align		4
        /*0004*/ 	.word	0xffffffff
	.align		4
        /*0008*/ 	.word	0x00000000
	.align		4
        /*000c*/ 	.word	0xfffffffe
	.align		4
        /*0010*/ 	.word	0x00000000
	.align		4
        /*0014*/ 	.word	0xfffffffd
	.align		4
        /*0018*/ 	.word	0x00000000
	.align		4
        /*001c*/ 	.word	0xfffffffc


//--------------------- .text._Z19transpose_optimizedmPfS_ --------------------------
	.section	.text._Z19transpose_optimizedmPfS_,"ax",@progbits
	.align	128
        .global         _Z19transpose_optimizedmPfS_
        .type           _Z19transpose_optimizedmPfS_,@function
        .size           _Z19transpose_optimizedmPfS_,(.L_x_12 - _Z19transpose_optimizedmPfS_)
        .other          _Z19transpose_optimizedmPfS_,@"STO_CUDA_ENTRY STV_DEFAULT"
_Z19transpose_optimizedmPfS_:
.text._Z19transpose_optimizedmPfS_:
[----:B------:R-:W-:Y:S01]  /*0000*/  LDC R1, c[0x0][0x37c] ;  /* 0x0000df00ff017b82 */ /* 0x000fe20000000800 */
[----:B------:R-:W0:Y:S01]  /*0010*/  S2R R0, SR_TID.Y ;  /* 0x0000000000007919 */ /* 0x000e220000002200 */
[----:B------:R-:W1:Y:S06]  /*0020*/  LDCU UR4, c[0x0][0x364] ;  /* 0x00006c80ff0477ac */ /* 0x000e6c0008000800 */
[----:B------:R-:W2:Y:S01]  /*0030*/  LDC R10, c[0x0][0x380] ;  /* 0x0000e000ff0a7b82 */ /* 0x000ea20000000800 */
[----:B------:R-:W-:Y:S01]  /*0040*/  BSSY.RECONVERGENT B0, `(.L_x_0) ;  /* 0x000002a000007945 */ /* 0x000fe20003800200 */
[----:B------:R-:W0:Y:S01]  /*0050*/  S2R R5, SR_TID.X ;  /* 0x0000000000057919 */ /* 0x000e220000002100 */
[----:B------:R-:W0:Y:S01]  /*0060*/  LDCU UR5, c[0x0][0x360] ;  /* 0x00006c00ff0577ac */ /* 0x000e220008000800 */
[----:B------:R-:W1:Y:S01]  /*0070*/  S2R R3, SR_CTAID.Y ;  /* 0x0000000000037919 */ /* 0x000e620000002600 */
[----:B------:R-:W3:Y:S01]  /*0080*/  LDCU.64 UR8, c[0x0][0x358] ;  /* 0x00006b00ff0877ac */ /* 0x000ee20008000a00 */
[----:B------:R-:W4:Y:S01]  /*0090*/  S2R R4, SR_CTAID.X ;  /* 0x0000000000047919 */ /* 0x000f220000002500 */
[----:B0-----:R-:W-:-:S02]  /*00a0*/  IMAD R6, R0, UR5, R5 ;  /* 0x0000000500067c24 */ /* 0x001fc4000f8e0205 */
[----:B-1----:R-:W-:Y:S02]  /*00b0*/  IMAD R3, R3, UR4, R0 ;  /* 0x0000000403037c24 */ /* 0x002fe4000f8e0200 */
[----:B------:R-:W-:Y:S02]  /*00c0*/  IMAD R0, R6, 0xc, RZ ;  /* 0x0000000c06007824 */ /* 0x000fe400078e02ff */
[----:B----4-:R-:W-:Y:S02]  /*00d0*/  IMAD R4, R4, UR5, R5 ;  /* 0x0000000504047c24 */ /* 0x010fe4000f8e0205 */
[----:B--2---:R-:W-:-:S04]  /*00e0*/  IMAD R3, R3, R10, R0 ;  /* 0x0000000a03037224 */ /* 0x004fc800078e0200 */
[----:B------:R-:W-:-:S04]  /*00f0*/  IMAD R4, R4, 0xc, R3 ;  /* 0x0000000c04047824 */ /* 0x000fc800078e0203 */
[C---:B------:R-:W-:Y:S01]  /*0100*/  VIADD R5, R4.reuse, 0xc ;  /* 0x0000000c04057836 */ /* 0x040fe20000000000 */
[----:B------:R-:W-:-:S13]  /*0110*/  ISETP.GT.U32.AND P0, PT, R4, -0xd, PT ;  /* 0xfffffff30400780c */ /* 0x000fda0003f04070 */
[----:B---3--:R-:W-:Y:S05]  /*0120*/  @P0 BRA `(.L_x_1) ;  /* 0x00000000006c0947 */ /* 0x008fea0003800000 */
[----:B------:R-:W0:Y:S01]  /*0130*/  S2R R8, SR_CgaCtaId ;  /* 0x0000000000087919 */ /* 0x000e220000008800 */
[----:B------:R-:W1:Y:S01]  /*0140*/  LDC.64 R2, c[0x0][0x388] ;  /* 0x0000e200ff027b82 */ /* 0x000e620000000a00 */
[----:B------:R-:W2:Y:S01]  /*0150*/  LDCU UR4, c[0x0][0x384] ;  /* 0x00007080ff0477ac */ /* 0x000ea20008000800 */
[----:B------:R-:W-:Y:S01]  /*0160*/  MOV R7, 0x400 ;  /* 0x0000040000077802 */ /* 0x000fe20000000f00 */
[----:B------:R-:W-:Y:S02]  /*0170*/  IMAD.MOV.U32 R11, RZ, RZ, RZ ;  /* 0x000000ffff0b7224 */ /* 0x000fe400078e00ff */
[----:B--2---:R-:W-:-:S04]  /*0180*/  IMAD R9, R10, UR4, RZ ;  /* 0x000000040a097c24 */ /* 0x004fc8000f8e02ff */
[----:B------:R-:W-:Y:S02]  /*0190*/  IMAD R13, R10, UR4, R9 ;  /* 0x000000040a0d7c24 */ /* 0x000fe4000f8e0209 */
[----:B-1----:R-:W-:-:S04]  /*01a0*/  IMAD.WIDE.U32 R2, R4, 0x4, R2 ;  /* 0x0000000404027825 */ /* 0x002fc800078e0002 */
[----:B------:R-:W-:Y:S01]  /*01b0*/  IMAD.MOV.U32 R9, RZ, RZ, R3 ;  /* 0x000000ffff097224 */ /* 0x000fe200078e0003 */
[----:B0-----:R-:W-:-:S05]  /*01c0*/  LEA R7, R8, R7, 0x18 ;  /* 0x0000000708077211 */ /* 0x001fca00078ec0ff */
[----:B------:R-:W-:Y:S02]  /*01d0*/  IMAD R8, R6, 0x30, R7 ;  /* 0x0000003006087824 */ /* 0x000fe400078e0207 */
[----:B------:R-:W-:Y:S01]  /*01e0*/  IMAD.WIDE.U32 R6, R10, R10, RZ ;  /* 0x0000000a0a067225 */ /* 0x000fe200078e00ff */
[----:B------:R-:W-:-:S04]  /*01f0*/  MOV R10, R4 ;  /* 0x00000004000a7202 */ /* 0x000fc80000000f00 */
[----:B------:R-:W-:-:S07]  /*0200*/  IADD3 R12, PT, PT, R7, R13, RZ ;  /* 0x0000000d070c7210 */ /* 0x000fce0007ffe0ff */
.L_x_2:
[----:B------:R-:W-:-:S04]  /*0210*/  ISETP.GT.U32.AND P0, PT, R6, R10, PT ;  /* 0x0000000a0600720c */ /* 0x000fc80003f04070 */
[----:B------:R-:W-:-:S13]  /*0220*/  ISETP.GT.U32.AND.EX P0, PT, R12, R11, PT, P0 ;  /* 0x0000000b0c00720c */ /* 0x000fda0003f04100 */
[----:B------:R-:W-:Y:S05]  /*0230*/  @!P0 BRA `(.L_x_1) ;  /* 0x0000000000288947 */ /* 0x000fea0003800000 */
[----:B------:R-:W-:-:S06]  /*0240*/  IMAD.MOV.U32 R3, RZ, RZ, R9 ;  /* 0x000000ffff037224 */ /* 0x000fcc00078e0009 */
[----:B------:R0:W2:Y:S01]  /*0250*/  LDG.E R3, desc[UR8][R2.64] ;  /* 0x0000000802037981 */ /* 0x0000a2000c1e1900 */
[----:B------:R-:W-:-:S04]  /*0260*/  IADD3 R10, P1, PT, R10, 0x1, RZ ;  /* 0x000000010a0a7810 */ /* 0x000fc80007f3e0ff */
[----:B------:R-:W-:Y:S02]  /*0270*/  ISETP.GE.U32.AND P0, PT, R10, R5, PT ;  /* 0x000000050a00720c */ /* 0x000fe40003f06070 */
[----:B------:R-:W-:Y:S02]  /*0280*/  IADD3.X R11, PT, PT, RZ, R11, RZ, P1, !PT ;  /* 0x0000000bff0b7210 */ /* 0x000fe40000ffe4ff */
[----:B0-----:R-:W-:-:S05]  /*0290*/  IADD3 R2, P2, PT, R2, 0x4, RZ ;  /* 0x0000000402027810 */ /* 0x001fca0007f5e0ff */
[----:B------:R-:W-:Y:S01]  /*02a0*/  IMAD.X R9, RZ, RZ, R9, P2 ;  /* 0x000000ffff097224 */ /* 0x000fe200010e0609 */
[----:B--2---:R0:W-:Y:S02]  /*02b0*/  STS [R8], R3 ;  /* 0x0000000308007388 */ /* 0x0041e40000000800 */
[----:B0-----:R-:W-:Y:S01]  /*02c0*/  IADD3 R8, PT, PT, R8, 0x4, RZ ;  /* 0x0000000408087810 */ /* 0x001fe20007ffe0ff */
[----:B------:R-:W-:Y:S06]  /*02d0*/  @!P0 BRA `(.L_x_2) ;  /* 0xfffffffc00cc8947 */ /* 0x000fec000383ffff */
.L_x_1:
[----:B------:R-:W-:Y:S05]  /*02e0*/  BSYNC.RECONVERGENT B0 ;  /* 0x0000000000007941 */ /* 0x000fea0003800200 */
.L_x_0:
[----:B------:R-:W-:Y:S01]  /*02f0*/  BAR.SYNC.DEFER_BLOCKING 0x0 ;  /* 0x0000000000007b1d */ /* 0x000fe20000010000 */
[----:B------:R-:W-:-:S13]  /*0300*/  ISETP.GT.U32.AND P0, PT, R4, -0xd, PT ;  /* 0xfffffff30400780c */ /* 0x000fda0003f04070 */
[----:B------:R-:W-:Y:S05]  /*0310*/  @P0 EXIT ;  /* 0x000000000000094d */ /* 0x000fea0003800000 */
[----:B------:R-:W0:Y:S01]  /*0320*/  LDCU.64 UR4, c[0x0][0x380] ;  /* 0x00007000ff0477ac */ /* 0x000e220008000a00 */
[----:B------:R-:W1:Y:S01]  /*0330*/  S2UR UR7, SR_CgaCtaId ;  /* 0x00000000000779c3 */ /* 0x000e620000008800 */
[----:B------:R-:W2:Y:S01]  /*0340*/  LDCU UR16, c[0x0][0x384] ;  /* 0x00007080ff1077ac */ /* 0x000ea20008000800 */
[----:B------:R-:W3:Y:S01]  /*0350*/  LDCU UR17, c[0x0][0x380] ;  /* 0x00007000ff1177ac */ /* 0x000ee20008000800 */
[----:B------:R-:W4:Y:S01]  /*0360*/  LDCU.64 UR18, c[0x0][0x380] ;  /* 0x00007000ff1277ac */ /* 0x000f220008000a00 */
[----:B------:R-:W1:Y:S01]  /*0370*/  LDCU.64 UR10, c[0x0][0x390] ;  /* 0x00007200ff0a77ac */ /* 0x000e620008000a00 */
[----:B0-----:R-:W-:Y:S02]  /*0380*/  UIMAD UR6, UR5, UR4, URZ ;  /* 0x00000004050672a4 */ /* 0x001fe4000f8e02ff */
[----:B------:R-:W-:Y:S02]  /*0390*/  UIMAD.WIDE.U32 UR14, UR4, UR4, URZ ;  /* 0x00000004040e72a5 */ /* 0x000fe4000f8e00ff */
[----:B------:R-:W-:-:S03]  /*03a0*/  UIMAD UR6, UR4, UR5, UR6 ;  /* 0x00000005040672a4 */ /* 0x000fc6000f8e0206 */
[----:B------:R-:W-:Y:S01]  /*03b0*/  UMOV UR4, 0x400 ;  /* 0x0000040000047882 */ /* 0x000fe20000000000 */
[----:B------:R-:W-:Y:S02]  /*03c0*/  UIADD3 UR6, UPT, UPT, UR15, UR6, URZ ;  /* 0x000000060f067290 */ /* 0x000fe4000fffe0ff */
[----:B-1234-:R-:W-:-:S12]  /*03d0*/  ULEA UR4, UR7, UR4, 0x18 ;  /* 0x0000000407047291 */ /* 0x01efd8000f8ec0ff */
.L_x_6:
[----:B0-----:R-:W-:Y:S01]  /*03e0*/  IMAD.U32 R2, RZ, RZ, UR6 ;  /* 0x00000006ff027e24 */ /* 0x001fe2000f8e00ff */
[----:B------:R-:W-:Y:S02]  /*03f0*/  ISETP.LT.U32.AND P0, PT, R4, UR14, PT ;  /* 0x0000000e04007c0c */ /* 0x000fe4000bf01070 */
[----:B------:R-:W-:-:S04]  /*0400*/  SHF.R.S32.HI R7, RZ, 0x1f, R4 ;  /* 0x0000001fff077819 */ /* 0x000fc80000011404 */
[----:B------:R-:W-:-:S13]  /*0410*/  ISETP.GT.U32.AND.EX P0, PT, R2, R7, PT, P0 ;  /* 0x000000070200720c */ /* 0x000fda0003f04100 */
[----:B------:R-:W-:Y:S05]  /*0420*/  @!P0 EXIT ;  /* 0x000000000000894d */ /* 0x000fea0003800000 */
[----:B------:R-:W-:Y:S01]  /*0430*/  LEA R6, R0, UR4, 0x2 ;  /* 0x0000000400067c11 */ /* 0x000fe2000f8e10ff */
[----:B------:R-:W-:Y:S01]  /*0440*/  BSSY.RECONVERGENT B0, `(.L_x_3) ;  /* 0x000002d000007945 */ /* 0x000fe20003800200 */
[----:B------:R-:W-:-:S04]  /*0450*/  MOV R2, UR16 ;  /* 0x0000001000027c02 */ /* 0x000fc80008000f00 */
[----:B------:R-:W0:Y:S01]  /*0460*/  LDS R6, [R6] ;  /* 0x0000000006067984 */ /* 0x000e220000000800 */
[----:B------:R-:W-:-:S04]  /*0470*/  LOP3.LUT R3, R7, R2, RZ, 0xfc, !PT ;  /* 0x0000000207037212 */ /* 0x000fc800078efcff */
[----:B------:R-:W-:-:S13]  /*0480*/  ISETP.NE.U32.AND P0, PT, R3, RZ, PT ;  /* 0x000000ff0300720c */ /* 0x000fda0003f05070 */
[----:B------:R-:W-:Y:S05]  /*0490*/  @P0 BRA `(.L_x_4) ;  /* 0x0000000000600947 */ /* 0x000fea0003800000 */
[----:B------:R-:W-:Y:S01]  /*04a0*/  IMAD.U32 R3, RZ, RZ, UR17 ;  /* 0x00000011ff037e24 */ /* 0x000fe2000f8e00ff */
[----:B------:R-:W-:-:S03]  /*04b0*/  MOV R12, RZ ;  /* 0x000000ff000c7202 */ /* 0x000fc60000000f00 */
[----:B------:R-:W1:Y:S01]  /*04c0*/  I2F.U32.RP R7, R3 ;  /* 0x0000000300077306 */ /* 0x000e620000209000 */
[----:B------:R-:W-:-:S07]  /*04d0*/  ISETP.NE.U32.AND P2, PT, R3, RZ, PT ;  /* 0x000000ff0300720c */ /* 0x000fce0003f45070 */
[----:B-1----:R-:W1:Y:S02]  /*04e0*/  MUFU.RCP R7, R7 ;  /* 0x0000000700077308 */ /* 0x002e640000001000 */
[----:B-1----:R-:W-:-:S06]  /*04f0*/  IADD3 R8, PT, PT, R7, 0xffffffe, RZ ;  /* 0x0ffffffe07087810 */ /* 0x002fcc0007ffe0ff */
[----:B------:R1:W2:Y:S02]  /*0500*/  F2I.FTZ.U32.TRUNC.NTZ R9, R8 ;  /* 0x0000000800097305 */ /* 0x0002a4000021f000 */
[----:B-1----:R-:W-:Y:S02]  /*0510*/  HFMA2 R8, -RZ, RZ, 0, 0 ;  /* 0x00000000ff087431 */ /* 0x002fe400000001ff */
[----:B--2---:R-:W-:-:S04]  /*0520*/  IMAD R10, R9, R3, RZ ;  /* 0x00000003090a7224 */ /* 0x004fc800078e02ff */
[----:B------:R-:W-:-:S04]  /*0530*/  IMAD.MOV R11, RZ, RZ, -R10 ;  /* 0x000000ffff0b7224 */ /* 0x000fc800078e0a0a */
[----:B------:R-:W-:-:S06]  /*0540*/  IMAD.HI.U32 R9, R9, R11, R8 ;  /* 0x0000000b09097227 */ /* 0x000fcc00078e0008 */
[----:B------:R-:W-:-:S04]  /*0550*/  IMAD.HI.U32 R8, R9, R4, RZ ;  /* 0x0000000409087227 */ /* 0x000fc800078e00ff */
[----:B------:R-:W-:Y:S02]  /*0560*/  IMAD.MOV R10, RZ, RZ, -R8 ;  /* 0x000000ffff0a7224 */ /* 0x000fe400078e0a08 */
[----:B------:R-:W-:Y:S02]  /*0570*/  IMAD.MOV.U32 R9, RZ, RZ, RZ ;  /* 0x000000ffff097224 */ /* 0x000fe400078e00ff */
[----:B------:R-:W-:-:S05]  /*0580*/  IMAD R10, R3, R10, R4 ;  /* 0x0000000a030a7224 */ /* 0x000fca00078e0204 */
[----:B------:R-:W-:-:S13]  /*0590*/  ISETP.GE.U32.AND P0, PT, R10, R3, PT ;  /* 0x000000030a00720c */ /* 0x000fda0003f06070 */
[----:B------:R-:W-:Y:S01]  /*05a0*/  @P0 IADD3 R10, PT, PT, R10, -R3, RZ ;  /* 0x800000030a0a0210 */ /* 0x000fe20007ffe0ff */
[----:B------:R-:W-:-:S03]  /*05b0*/  @P0 VIADD R8, R8, 0x1 ;  /* 0x0000000108080836 */ /* 0x000fc60000000000 */
[----:B------:R-:W-:-:S13]  /*05c0*/  ISETP.GE.U32.AND P1, PT, R10, R3, PT ;  /* 0x000000030a00720c */ /* 0x000fda0003f26070 */
[----:B------:R-:W-:Y:S02]  /*05d0*/  @P1 IADD3 R8, PT, PT, R8, 0x1, RZ ;  /* 0x0000000108081810 */ /* 0x000fe40007ffe0ff */
[----:B------:R-:W-:-:S05]  /*05e0*/  @!P2 LOP3.LUT R8, RZ, R3, RZ, 0x33, !PT ;  /* 0x00000003ff08a212 */ /* 0x000fca00078e33ff */
[----:B------:R-:W-:-:S04]  /*05f0*/  IMAD.MOV R7, RZ, RZ, -R8 ;  /* 0x000000ffff077224 */ /* 0x000fc800078e0a08 */
[----:B------:R-:W-:Y:S01]  /*0600*/  IMAD R7, R3, R7, R4 ;  /* 0x0000000703077224 */ /* 0x000fe200078e0204 */
[----:B------:R-:W-:Y:S06]  /*0610*/  BRA `(.L_x_5) ;  /* 0x00000000003c7947 */ /* 0x000fec0003800000 */
.L_x_4:
[----:B------:R-:W-:-:S07]  /*0620*/  MOV R8, 0x640 ;  /* 0x0000064000087802 */ /* 0x000fce0000000f00 */
[----:B0-----:R-:W-:Y:S05]  /*0630*/  CALL.REL.NOINC `($__internal_0_$__cuda_sm20_div_u64) ;  /* 0x0000000000687944 */ /* 0x001fea0003c00000 */
[----:B------:R-:W-:Y:S02]  /*0640*/  IADD3 R12, P0, PT, RZ, -R10, RZ ;  /* 0x8000000aff0c7210 */ /* 0x000fe40007f1e0ff */
[----:B------:R-:W-:Y:S02]  /*0650*/  MOV R3, UR18 ;  /* 0x0000001200037c02 */ /* 0x000fe40008000f00 */
[----:B------:R-:W-:Y:S01]  /*0660*/  MOV R2, UR19 ;  /* 0x0000001300027c02 */ /* 0x000fe20008000f00 */
[----:B------:R-:W-:Y:S01]  /*0670*/  IMAD.X R8, RZ, RZ, ~R11, P0 ;  /* 0x000000ffff087224 */ /* 0x000fe200000e0e0b */
[----:B------:R-:W-:-:S03]  /*0680*/  MOV R9, R7 ;  /* 0x0000000700097202 */ /* 0x000fc60000000f00 */
[-C--:B------:R-:W-:Y:S02]  /*0690*/  IMAD R13, R8, R3.reuse, RZ ;  /* 0x00000003080d7224 */ /* 0x080fe400078e02ff */
[----:B------:R-:W-:Y:S02]  /*06a0*/  IMAD.MOV.U32 R8, RZ, RZ, R4 ;  /* 0x000000ffff087224 */ /* 0x000fe400078e0004 */
[C---:B------:R-:W-:Y:S02]  /*06b0*/  IMAD R13, R12.reuse, R2, R13 ;  /* 0x000000020c0d7224 */ /* 0x040fe400078e020d */
[----:B------:R-:W-:-:S04]  /*06c0*/  IMAD.WIDE.U32 R8, R12, R3, R8 ;  /* 0x000000030c087225 */ /* 0x000fc800078e0008 */
[----:B------:R-:W-:Y:S01]  /*06d0*/  IMAD.MOV.U32 R7, RZ, RZ, R8 ;  /* 0x000000ffff077224 */ /* 0x000fe200078e0008 */
[----:B------:R-:W-:Y:S01]  /*06e0*/  IADD3 R12, PT, PT, R9, R13, RZ ;  /* 0x0000000d090c7210 */ /* 0x000fe20007ffe0ff */
[----:B------:R-:W-:Y:S01]  /*06f0*/  IMAD.MOV.U32 R8, RZ, RZ, R10 ;  /* 0x000000ffff087224 */ /* 0x000fe200078e000a */
[----:B------:R-:W-:-:S07]  /*0700*/  MOV R9, R11 ;  /* 0x0000000b00097202 */ /* 0x000fce0000000f00 */
.L_x_5:
[----:B------:R-:W-:Y:S05]  /*0710*/  BSYNC.RECONVERGENT B0 ;  /* 0x0000000000007941 */ /* 0x000fea0003800200 */
.L_x_3:
[-C--:B------:R-:W-:Y:S01]  /*0720*/  IMAD R12, R12, R3.reuse, RZ ;  /* 0x000000030c0c7224 */ /* 0x080fe200078e02ff */
[----:B------:R-:W-:Y:S01]  /*0730*/  IADD3 R4, PT, PT, R4, 0x1, RZ ;  /* 0x0000000104047810 */ /* 0x000fe20007ffe0ff */
[----:B------:R-:W-:-:S04]  /*0740*/  IMAD.WIDE.U32 R8, R7, R3, R8 ;  /* 0x0000000307087225 */ /* 0x000fc800078e0008 */
[----:B------:R-:W-:Y:S01]  /*0750*/  IMAD R3, R7, R2, R12 ;  /* 0x0000000207037224 */ /* 0x000fe200078e020c */
[----:B------:R-:W-:Y:S01]  /*0760*/  LEA R2, P0, R8, UR10, 0x2 ;  /* 0x0000000a08027c11 */ /* 0x000fe2000f8010ff */
[----:B------:R-:W-:Y:S02]  /*0770*/  VIADD R0, R0, 0x1 ;  /* 0x0000000100007836 */ /* 0x000fe40000000000 */
[----:B------:R-:W-:-:S05]  /*0780*/  IMAD.IADD R3, R9, 0x1, R3 ;  /* 0x0000000109037824 */ /* 0x000fca00078e0203 */
[----:B------:R-:W-:Y:S02]  /*0790*/  LEA.HI.X R3, R8, UR11, R3, 0x2, P0 ;  /* 0x0000000b08037c11 */ /* 0x000fe400080f1403 */
[----:B------:R-:W-:-:S03]  /*07a0*/  ISETP.GE.U32.AND P0, PT, R4, R5, PT ;  /* 0x000000050400720c */ /* 0x000fc60003f06070 */
[----:B0-----:R0:W-:Y:S10]  /*07b0*/  STG.E desc[UR8][R2.64], R6 ;  /* 0x0000000602007986 */ /* 0x0011f4000c101908 */
[----:B------:R-:W-:Y:S05]  /*07c0*/  @!P0 BRA `(.L_x_6) ;  /* 0xfffffffc00048947 */ /* 0x000fea000383ffff */
[----:B------:R-:W-:Y:S05]  /*07d0*/  EXIT ;  /* 0x000000000000794d */ /* 0x000fea0003800000 */
        .weak           $__internal_0_$__cuda_sm20_div_u64
        .type           $__internal_0_$__cuda_sm20_div_u64,@function
        .size           $__internal_0_$__cuda_sm20_div_u64,(.L_x_12 - $__internal_0_$__cuda_sm20_div_u64)
$__internal_0_$__cuda_sm20_div_u64:
[----:B------:R-:W0:Y:S01]  /*07e0*/  LDCU.64 UR12, c[0x0][0x380] ;  /* 0x00007000ff0c77ac */ /* 0x000e220008000a00 */
[----:B------:R-:W1:Y:S01]  /*07f0*/  LDC.64 R2, c[0x0][0x380] ;  /* 0x0000e000ff027b82 */ /* 0x000e620000000a00 */
[----:B0-----:R-:W0:Y:S08]  /*0800*/  I2F.U64.RP R9, UR12 ;  /* 0x0000000c00097d12 */ /* 0x001e300008309000 */
[----:B0-----:R-:W0:Y:S02]  /*0810*/  MUFU.RCP R9, R9 ;  /* 0x0000000900097308 */ /* 0x001e240000001000 */
[----:B0-----:R-:W-:-:S06]  /*0820*/  IADD3 R10, PT, PT, R9, 0x1ffffffe, RZ ;  /* 0x1ffffffe090a7810 */ /* 0x001fcc0007ffe0ff */
[----:B------:R-:W1:Y:S02]  /*0830*/  F2I.U64.TRUNC R10, R10 ;  /* 0x0000000a000a7311 */ /* 0x000e64000020d800 */
[----:B-1----:R-:W-:-:S04]  /*0840*/  IMAD.WIDE.U32 R12, R10, R2, RZ ;  /* 0x000000020a0c7225 */ /* 0x002fc800078e00ff */
[----:B------:R-:W-:Y:S01]  /*0850*/  IMAD R13, R10, R3, R13 ;  /* 0x000000030a0d7224 */ /* 0x000fe200078e020d */
[----:B------:R-:W-:-:S03]  /*0860*/  IADD3 R15, P0, PT, RZ, -R12, RZ ;  /* 0x8000000cff0f7210 */ /* 0x000fc60007f1e0ff */
[----:B------:R-:W-:Y:S02]  /*0870*/  IMAD R13, R11, R2, R13 ;  /* 0x000000020b0d7224 */ /* 0x000fe400078e020d */
[----:B------:R-:W-:-:S04]  /*0880*/  IMAD.HI.U32 R12, R10, R15, RZ ;  /* 0x0000000f0a0c7227 */ /* 0x000fc800078e00ff */
[----:B------:R-:W-:Y:S01]  /*0890*/  IMAD.X R17, RZ, RZ, ~R13, P0 ;  /* 0x000000ffff117224 */ /* 0x000fe200000e0e0d */
[----:B------:R-:W-:-:S03]  /*08a0*/  MOV R13, R10 ;  /* 0x0000000a000d7202 */ /* 0x000fc60000000f00 */
[-C--:B------:R-:W-:Y:S02]  /*08b0*/  IMAD R19, R11, R17.reuse, RZ ;  /* 0x000000110b137224 */ /* 0x080fe400078e02ff */
[----:B------:R-:W-:-:S04]  /*08c0*/  IMAD.WIDE.U32 R12, P0, R10, R17, R12 ;  /* 0x000000110a0c7225 */ /* 0x000fc8000780000c */
[----:B------:R-:W-:-:S04]  /*08d0*/  IMAD.HI.U32 R9, R11, R17, RZ ;  /* 0x000000110b097227 */ /* 0x000fc800078e00ff */
[----:B------:R-:W-:-:S04]  /*08e0*/  IMAD.HI.U32 R12, P1, R11, R15, R12 ;  /* 0x0000000f0b0c7227 */ /* 0x000fc8000782000c */
[----:B------:R-:W-:Y:S01]  /*08f0*/  IMAD.X R9, R9, 0x1, R11, P0 ;  /* 0x0000000109097824 */ /* 0x000fe200000e060b */
[----:B------:R-:W-:-:S04]  /*0900*/  IADD3 R13, P2, PT, R19, R12, RZ ;  /* 0x0000000c130d7210 */ /* 0x000fc80007f5e0ff */
[----:B------:R-:W-:Y:S01]  /*0910*/  IADD3.X R9, PT, PT, RZ, RZ, R9, P2, P1 ;  /* 0x000000ffff097210 */ /* 0x000fe200017e2409 */
[----:B------:R-:W-:-:S04]  /*0920*/  IMAD.WIDE.U32 R10, R13, R2, RZ ;  /* 0x000000020d0a7225 */ /* 0x000fc800078e00ff */
[----:B------:R-:W-:Y:S01]  /*0930*/  IMAD R11, R13, R3, R11 ;  /* 0x000000030d0b7224 */ /* 0x000fe200078e020b */
[----:B------:R-:W-:-:S03]  /*0940*/  IADD3 R15, P0, PT, RZ, -R10, RZ ;  /* 0x8000000aff0f7210 */ /* 0x000fc60007f1e0ff */
[----:B------:R-:W-:Y:S02]  /*0950*/  IMAD R11, R9, R2, R11 ;  /* 0x00000002090b7224 */ /* 0x000fe400078e020b */
[----:B------:R-:W-:-:S03]  /*0960*/  IMAD.HI.U32 R12, R13, R15, RZ ;  /* 0x0000000f0d0c7227 */ /* 0x000fc600078e00ff */
[----:B------:R-:W-:Y:S01]  /*0970*/  IADD3.X R10, PT, PT, RZ, ~R11, RZ, P0, !PT ;  /* 0x8000000bff0a7210 */ /* 0x000fe200007fe4ff */
[----:B------:R-:W-:-:S04]  /*0980*/  HFMA2 R11, -RZ, RZ, 0, 0 ;  /* 0x00000000ff0b7431 */ /* 0x000fc800000001ff */
[----:B------:R-:W-:-:S04]  /*0990*/  IMAD.WIDE.U32 R12, P0, R13, R10, R12 ;  /* 0x0000000a0d0c7225 */ /* 0x000fc8000780000c */
[C---:B------:R-:W-:Y:S02]  /*09a0*/  IMAD R14, R9.reuse, R10, RZ ;  /* 0x0000000a090e7224 */ /* 0x040fe400078e02ff */
[----:B------:R-:W-:-:S04]  /*09b0*/  IMAD.HI.U32 R13, P1, R9, R15, R12 ;  /* 0x0000000f090d7227 */ /* 0x000fc8000782000c */
[----:B------:R-:W-:Y:S01]  /*09c0*/  IMAD.HI.U32 R10, R9, R10, RZ ;  /* 0x0000000a090a7227 */ /* 0x000fe200078e00ff */
[----:B------:R-:W-:-:S03]  /*09d0*/  IADD3 R13, P2, PT, R14, R13, RZ ;  /* 0x0000000d0e0d7210 */ /* 0x000fc60007f5e0ff */
[----:B------:R-:W-:Y:S02]  /*09e0*/  IMAD.X R9, R10, 0x1, R9, P0 ;  /* 0x000000010a097824 */ /* 0x000fe400000e0609 */
[----:B------:R-:W-:-:S03]  /*09f0*/  IMAD.HI.U32 R10, R13, R4, RZ ;  /* 0x000000040d0a7227 */ /* 0x000fc600078e00ff */
[----:B------:R-:W-:Y:S01]  /*0a00*/  IADD3.X R9, PT, PT, RZ, RZ, R9, P2, P1 ;  /* 0x000000ffff097210 */ /* 0x000fe200017e2409 */
[----:B------:R-:W-:-:S04]  /*0a10*/  IMAD.WIDE.U32 R10, R13, R7, R10 ;  /* 0x000000070d0a7225 */ /* 0x000fc800078e000a */
[C---:B------:R-:W-:Y:S02]  /*0a20*/  IMAD R13, R9.reuse, R7, RZ ;  /* 0x00000007090d7224 */ /* 0x040fe400078e02ff */
[----:B------:R-:W-:-:S04]  /*0a30*/  IMAD.HI.U32 R10, P0, R9, R4, R10 ;  /* 0x00000004090a7227 */ /* 0x000fc8000780000a */
[----:B------:R-:W-:Y:S01]  /*0a40*/  IMAD.HI.U32 R9, R9, R7, RZ ;  /* 0x0000000709097227 */ /* 0x000fe200078e00ff */
[----:B------:R-:W-:-:S03]  /*0a50*/  IADD3 R13, P1, PT, R13, R10, RZ ;  /* 0x0000000a0d0d7210 */ /* 0x000fc60007f3e0ff */
[----:B------:R-:W-:Y:S02]  /*0a60*/  IMAD.X R9, RZ, RZ, R9, P0 ;  /* 0x000000ffff097224 */ /* 0x000fe400000e0609 */
[----:B------:R-:W-:-:S03]  /*0a70*/  IMAD.WIDE.U32 R10, R13, R2, RZ ;  /* 0x000000020d0a7225 */ /* 0x000fc600078e00ff */
[----:B------:R-:W-:Y:S01]  /*0a80*/  IADD3.X R9, PT, PT, RZ, R9, RZ, P1, !PT ;  /* 0x00000009ff097210 */ /* 0x000fe20000ffe4ff */
[----:B------:R-:W-:Y:S01]  /*0a90*/  IMAD R11, R13, R3, R11 ;  /* 0x000000030d0b7224 */ /* 0x000fe200078e020b */
[----:B------:R-:W-:-:S03]  /*0aa0*/  IADD3 R15, P1, PT, -R10, R4, RZ ;  /* 0x000000040a0f7210 */ /* 0x000fc60007f3e1ff */
[-C--:B------:R-:W-:Y:S01]  /*0ab0*/  IMAD R10, R9, R2.reuse, R11 ;  /* 0x00000002090a7224 */ /* 0x080fe200078e020b */
[CC--:B------:R-:W-:Y:S02]  /*0ac0*/  ISETP.GE.U32.AND P0, PT, R15.reuse, R2.reuse, PT ;  /* 0x000000020f00720c */ /* 0x0c0fe40003f06070 */
[----:B------:R-:W-:Y:S01]  /*0ad0*/  IADD3 R11, P2, PT, R15, -R2, RZ ;  /* 0x800000020f0b7210 */ /* 0x000fe20007f5e0ff */
[----:B------:R-:W-:Y:S01]  /*0ae0*/  IMAD.X R16, R7, 0x1, ~R10, P1 ;  /* 0x0000000107107824 */ /* 0x000fe200008e0e0a */
[----:B------:R-:W-:-:S04]  /*0af0*/  IADD3 R10, P1, PT, R13, 0x1, RZ ;  /* 0x000000010d0a7810 */ /* 0x000fc80007f3e0ff */
[CC--:B------:R-:W-:Y:S01]  /*0b00*/  ISETP.GE.U32.AND.EX P0, PT, R16.reuse, R3.reuse, PT, P0 ;  /* 0x000000031000720c */ /* 0x0c0fe20003f06100 */
[----:B------:R-:W-:Y:S01]  /*0b10*/  IMAD.X R12, RZ, RZ, R9, P1 ;  /* 0x000000ffff0c7224 */ /* 0x000fe200008e0609 */
[----:B------:R-:W-:Y:S02]  /*0b20*/  IADD3.X R14, PT, PT, R16, ~R3, RZ, P2, !PT ;  /* 0x80000003100e7210 */ /* 0x000fe400017fe4ff */
[----:B------:R-:W-:Y:S02]  /*0b30*/  SEL R11, R11, R15, P0 ;  /* 0x0000000f0b0b7207 */ /* 0x000fe40000000000 */
[----:B------:R-:W-:Y:S02]  /*0b40*/  SEL R13, R10, R13, P0 ;  /* 0x0000000d0a0d7207 */ /* 0x000fe40000000000 */
[----:B------:R-:W-:Y:S02]  /*0b50*/  SEL R14, R14, R16, P0 ;  /* 0x000000100e0e7207 */ /* 0x000fe40000000000 */
[----:B------:R-:W-:Y:S01]  /*0b60*/  SEL R12, R12, R9, P0 ;  /* 0x000000090c0c7207 */ /* 0x000fe20000000000 */
[----:B------:R-:W-:Y:S01]  /*0b70*/  IMAD.MOV.U32 R9, RZ, RZ, 0x0 ;  /* 0x00000000ff097424 */ /* 0x000fe200078e00ff */
[----:B------:R-:W-:-:S02]  /*0b80*/  ISETP.GE.U32.AND P0, PT, R11, R2, PT ;  /* 0x000000020b00720c */ /* 0x000fc40003f06070 */
[----:B------:R-:W-:Y:S02]  /*0b90*/  IADD3 R10, P2, PT, R13, 0x1, RZ ;  /* 0x000000010d0a7810 */ /* 0x000fe40007f5e0ff */
[----:B------:R-:W-:Y:S02]  /*0ba0*/  ISETP.NE.U32.AND P1, PT, R2, RZ, PT ;  /* 0x000000ff0200720c */ /* 0x000fe40003f25070 */
[----:B------:R-:W-:Y:S02]  /*0bb0*/  ISETP.GE.U32.AND.EX P0, PT, R14, R3, PT, P0 ;  /* 0x000000030e00720c */ /* 0x000fe40003f06100 */
[----:B------:R-:W-:Y:S02]  /*0bc0*/  IADD3.X R11, PT, PT, RZ, R12, RZ, P2, !PT ;  /* 0x0000000cff0b7210 */ /* 0x000fe400017fe4ff */
[----:B------:R-:W-:Y:S02]  /*0bd0*/  ISETP.NE.AND.EX P1, PT, R3, RZ, PT, P1 ;  /* 0x000000ff0300720c */ /* 0x000fe40003f25310 */
[----:B------:R-:W-:-:S02]  /*0be0*/  SEL R10, R10, R13, P0 ;  /* 0x0000000d0a0a7207 */ /* 0x000fc40000000000 */
[----:B------:R-:W-:Y:S02]  /*0bf0*/  SEL R11, R11, R12, P0 ;  /* 0x0000000c0b0b7207 */ /* 0x000fe40000000000 */
[----:B------:R-:W-:Y:S02]  /*0c00*/  SEL R10, R10, 0xffffffff, P1 ;  /* 0xffffffff0a0a7807 */ /* 0x000fe40000800000 */
[----:B------:R-:W-:Y:S01]  /*0c10*/  SEL R11, R11, 0xffffffff, P1 ;  /* 0xffffffff0b0b7807 */ /* 0x000fe20000800000 */
[----:B------:R-:W-:Y:S06]  /*0c20*/  RET.REL.NODEC R8 `(_Z19transpose_optimizedmPfS_) ;  /* 0xfffffff008f47950 */ /* 0x000fec0003c3ffff */
.L_x_7:
[----:B------:R-:W-:-:S00]  /*0c30*/  BRA `(.L_x_7) ;  /* 0xfffffffc00fc7947 */ /* 0x000fc0000383ffff */
[----:B------:R-:W-:-:S00]  /*0c40*/  NOP ;  /* 0x0000000000007918 */ /* 0x000fc00000000000 */
        /* <DEDUP_REMOVED lines=11> */
.L_x_12:


//--------------------- .text._Z20transpose_one_to_onemPfS_ --------------------------
	.section	.text._Z20transpose_one_to_onemPfS_,"ax",@progbits
	.align	128
        .global         _Z20transpose_one_to_onemPfS_
        .type           _Z20transpose_one_to_onemPfS_,@function
        .size           _Z20transpose_one_to_onemPfS_,(.L_x_13 - _Z20transpose_one_to_onemPfS_)
        .other          _Z20transpose_one_to_onemPfS_,@"STO_CUDA_ENTRY STV_DEFAULT"
_Z20transpose_one_to_onemPfS_:
.text._Z20transpose_one_to_onemPfS_:
[----:B------:R-:W-:Y:S01]  /*0000*/  LDC R1, c[0x0][0x37c] ;  /* 0x0000df00ff017b82 */ /* 0x000fe20000000800 */
[----:B------:R-:W0:Y:S01]  /*0010*/  S2R R2, SR_CTAID.X ;  /* 0x0000000000027919 */ /* 0x000e220000002500 */
[----:B------:R-:W1:Y:S01]  /*0020*/  LDCU.64 UR6, c[0x0][0x380] ;  /* 0x00007000ff0677ac */ /* 0x000e620008000a00 */
[----:B------:R-:W0:Y:S01]  /*0030*/  S2R R3, SR_TID.X ;  /* 0x0000000000037919 */ /* 0x000e220000002100 */
[----:B------:R-:W0:Y:S01]  /*0040*/  LDCU UR4, c[0x0][0x360] ;  /* 0x00006c00ff0477ac */ /* 0x000e220008000800 */
[----:B------:R-:W2:Y:S01]  /*0050*/  S2R R0, SR_CTAID.Y ;  /* 0x0000000000007919 */ /* 0x000ea20000002600 */
[----:B------:R-:W2:Y:S01]  /*0060*/  LDCU UR5, c[0x0][0x364] ;  /* 0x00006c80ff0577ac */ /* 0x000ea20008000800 */
[----:B------:R-:W2:Y:S01]  /*0070*/  S2R R9, SR_TID.Y ;  /* 0x0000000000097919 */ /* 0x000ea20000002200 */
[----:B-1----:R-:W-:Y:S02]  /*0080*/  MOV R7, UR6 ;  /* 0x0000000600077c02 */ /* 0x002fe40008000f00 */
[----:B------:R-:W-:-:S05]  /*0090*/  MOV R5, UR7 ;  /* 0x0000000700057c02 */ /* 0x000fca0008000f00 */
[----:B------:R-:W-:-:S04]  /*00a0*/  IMAD R4, R5, R7, RZ ;  /* 0x0000000705047224 */ /* 0x000fc800078e02ff */
[C---:B------:R-:W-:Y:S02]  /*00b0*/  IMAD R11, R7.reuse, R5, R4 ;  /* 0x00000005070b7224 */ /* 0x040fe400078e0204 */
[----:B0-----:R-:W-:Y:S02]  /*00c0*/  IMAD R2, R2, UR4, R3 ;  /* 0x0000000402027c24 */ /* 0x001fe4000f8e0203 */
[----:B--2---:R-:W-:Y:S02]  /*00d0*/  IMAD R3, R0, UR5, R9 ;  /* 0x0000000500037c24 */ /* 0x004fe4000f8e0209 */
[----:B------:R-:W-:-:S04]  /*00e0*/  IMAD.WIDE.U32 R8, R7, R7, RZ ;  /* 0x0000000707087225 */ /* 0x000fc800078e00ff */
[----:B------:R-:W-:Y:S02]  /*00f0*/  IMAD R2, R3, R7, R2 ;  /* 0x0000000703027224 */ /* 0x000fe400078e0202 */
[----:B------:R-:W-:-:S03]  /*0100*/  IMAD.IADD R9, R9, 0x1, R11 ;  /* 0x0000000109097824 */ /* 0x000fc600078e020b */
[----:B------:R-:W-:Y:S02]  /*0110*/  ISETP.GT.U32.AND P0, PT, R8, R2, PT ;  /* 0x000000020800720c */ /* 0x000fe40003f04070 */
[----:B------:R-:W-:-:S04]  /*0120*/  SHF.R.S32.HI R3, RZ, 0x1f, R2 ;  /* 0x0000001fff037819 */ /* 0x000fc80000011402 */
[----:B------:R-:W-:-:S13]  /*0130*/  ISETP.GT.U32.AND.EX P0, PT, R9, R3, PT, P0 ;  /* 0x000000030900720c */ /* 0x000fda0003f04100 */
[----:B------:R-:W-:Y:S05]  /*0140*/  @!P0 EXIT ;  /* 0x000000000000894d */ /* 0x000fea0003800000 */
[----:B------:R-:W0:Y:S01]  /*0150*/  LDCU.64 UR6, c[0x0][0x388] ;  /* 0x00007100ff0677ac */ /* 0x000e220008000a00 */
[----:B------:R-:W1:Y:S01]  /*0160*/  LDCU.64 UR4, c[0x0][0x358] ;  /* 0x00006b00ff0477ac */ /* 0x000e620008000a00 */
[----:B0-----:R-:W-:-:S04]  /*0170*/  LEA R8, P0, R2, UR6, 0x2 ;  /* 0x0000000602087c11 */ /* 0x001fc8000f8010ff */
[----:B------:R-:W-:-:S05]  /*0180*/  LEA.HI.X R9, R2, UR7, R3, 0x2, P0 ;  /* 0x0000000702097c11 */ /* 0x000fca00080f1403 */
[----:B-1----:R0:W5:Y:S01]  /*0190*/  LDG.E R0, desc[UR4][R8.64] ;  /* 0x0000000408007981 */ /* 0x002162000c1e1900 */
[----:B------:R-:W-:Y:S01]  /*01a0*/  LOP3.LUT R4, R3, R5, RZ, 0xfc, !PT ;  /* 0x0000000503047212 */ /* 0x000fe200078efcff */
[----:B------:R-:W-:Y:S03]  /*01b0*/  BSSY.RECONVERGENT B0, `(.L_x_8) ;  /* 0x0000028000007945 */ /* 0x000fe60003800200 */
[----:B------:R-:W-:-:S13]  /*01c0*/  ISETP.NE.U32.AND P0, PT, R4, RZ, PT ;  /* 0x000000ff0400720c */ /* 0x000fda0003f05070 */
[----:B0-----:R-:W-:Y:S05]  /*01d0*/  @P0 BRA `(.L_x_9) ;  /* 0x00000000005c0947 */ /* 0x001fea0003800000 */
[----:B------:R-:W0:Y:S01]  /*01e0*/  I2F.U32.RP R3, R7 ;  /* 0x0000000700037306 */ /* 0x000e220000209000 */
[----:B------:R-:W-:-:S07]  /*01f0*/  ISETP.NE.U32.AND P2, PT, R7, RZ, PT ;  /* 0x000000ff0700720c */ /* 0x000fce0003f45070 */
[----:B0-----:R-:W0:Y:S02]  /*0200*/  MUFU.RCP R3, R3 ;  /* 0x0000000300037308 */ /* 0x001e240000001000 */
[----:B0-----:R-:W-:Y:S01]  /*0210*/  IADD3 R8, PT, PT, R3, 0xffffffe, RZ ;  /* 0x0ffffffe03087810 */ /* 0x001fe20007ffe0ff */
[----:B------:R-:W-:-:S05]  /*0220*/  IMAD.MOV.U32 R3, RZ, RZ, RZ ;  /* 0x000000ffff037224 */ /* 0x000fca00078e00ff */
[----:B------:R0:W1:Y:S02]  /*0230*/  F2I.FTZ.U32.TRUNC.NTZ R9, R8 ;  /* 0x0000000800097305 */ /* 0x000064000021f000 */
[----:B0-----:R-:W-:Y:S02]  /*0240*/  HFMA2 R8, -RZ, RZ, 0, 0 ;  /* 0x00000000ff087431 */ /* 0x001fe400000001ff */
[----:B-1----:R-:W-:-:S04]  /*0250*/  IMAD.MOV R4, RZ, RZ, -R9 ;  /* 0x000000ffff047224 */ /* 0x002fc800078e0a09 */
[----:B------:R-:W-:-:S04]  /*0260*/  IMAD R11, R4, R7, RZ ;  /* 0x00000007040b7224 */ /* 0x000fc800078e02ff */
[----:B------:R-:W-:-:S06]  /*0270*/  IMAD.HI.U32 R9, R9, R11, R8 ;  /* 0x0000000b09097227 */ /* 0x000fcc00078e0008 */
[----:B------:R-:W-:-:S04]  /*0280*/  IMAD.HI.U32 R9, R9, R2, RZ ;  /* 0x0000000209097227 */ /* 0x000fc800078e00ff */
[----:B------:R-:W-:-:S04]  /*0290*/  IMAD.MOV R4, RZ, RZ, -R9 ;  /* 0x000000ffff047224 */ /* 0x000fc800078e0a09 */
        /* <DEDUP_REMOVED lines=9> */
[----:B------:R-:W-:Y:S01]  /*0330*/  MOV R2, R9 ;  /* 0x0000000900027202 */ /* 0x000fe20000000f00 */
[----:B------:R-:W-:Y:S06]  /*0340*/  BRA `(.L_x_10) ;  /* 0x0000000000387947 */ /* 0x000fec0003800000 */
.L_x_9:
[----:B------:R-:W-:-:S07]  /*0350*/  MOV R6, 0x370 ;  /* 0x0000037000067802 */ /* 0x000fce0000000f00 */
[----:B-----5:R-:W-:Y:S05]  /*0360*/  CALL.REL.NOINC `($__internal_1_$__cuda_sm20_div_u64) ;  /* 0x0000000000587944 */ /* 0x020fea0003c00000 */
[----:B------:R-:W0:Y:S01]  /*0370*/  LDCU.64 UR6, c[0x0][0x380] ;  /* 0x00007000ff0677ac */ /* 0x000e220008000a00 */
[----:B------:R-:W-:-:S05]  /*0380*/  IADD3 R11, P0, PT, RZ, -R4, RZ ;  /* 0x80000004ff0b7210 */ /* 0x000fca0007f1e0ff */
[----:B------:R-:W-:Y:S01]  /*0390*/  IMAD.X R6, RZ, RZ, ~R9, P0 ;  /* 0x000000ffff067224 */ /* 0x000fe200000e0e09 */
[----:B0-----:R-:W-:Y:S02]  /*03a0*/  MOV R7, UR6 ;  /* 0x0000000600077c02 */ /* 0x001fe40008000f00 */
[----:B------:R-:W-:-:S03]  /*03b0*/  MOV R5, UR7 ;  /* 0x0000000700057c02 */ /* 0x000fc60008000f00 */
[-C--:B------:R-:W-:Y:S02]  /*03c0*/  IMAD R6, R6, R7.reuse, RZ ;  /* 0x0000000706067224 */ /* 0x080fe400078e02ff */
[----:B------:R-:W-:-:S04]  /*03d0*/  IMAD.WIDE.U32 R2, R11, R7, R2 ;  /* 0x000000070b027225 */ /* 0x000fc800078e0002 */
[----:B------:R-:W-:Y:S02]  /*03e0*/  IMAD R11, R11, R5, R6 ;  /* 0x000000050b0b7224 */ /* 0x000fe400078e0206 */
[----:B------:R-:W-:Y:S02]  /*03f0*/  IMAD.MOV.U32 R6, RZ, RZ, R2 ;  /* 0x000000ffff067224 */ /* 0x000fe400078e0002 */
[----:B------:R-:W-:Y:S01]  /*0400*/  IMAD.MOV.U32 R2, RZ, RZ, R4 ;  /* 0x000000ffff027224 */ /* 0x000fe200078e0004 */
[----:B------:R-:W-:Y:S02]  /*0410*/  IADD3 R8, PT, PT, R3, R11, RZ ;  /* 0x0000000b03087210 */ /* 0x000fe40007ffe0ff */
[----:B------:R-:W-:-:S07]  /*0420*/  MOV R3, R9 ;  /* 0x0000000900037202 */ /* 0x000fce0000000f00 */
.L_x_10:
[----:B------:R-:W-:Y:S05]  /*0430*/  BSYNC.RECONVERGENT B0 ;  /* 0x0000000000007941 */ /* 0x000fea0003800200 */
.L_x_8:
[----:B------:R-:W0:Y:S01]  /*0440*/  LDCU.64 UR6, c[0x0][0x390] ;  /* 0x00007200ff0677ac */ /* 0x000e220008000a00 */
[-C--:B------:R-:W-:Y:S02]  /*0450*/  IMAD R8, R8, R7.reuse, RZ ;  /* 0x0000000708087224 */ /* 0x080fe400078e02ff */
[----:B------:R-:W-:-:S04]  /*0460*/  IMAD.WIDE.U32 R2, R6, R7, R2 ;  /* 0x0000000706027225 */ /* 0x000fc800078e0002 */
[----:B------:R-:W-:-:S04]  /*0470*/  IMAD R5, R6, R5, R8 ;  /* 0x0000000506057224 */ /* 0x000fc800078e0208 */
[----:B------:R-:W-:Y:S01]  /*0480*/  IMAD.IADD R3, R3, 0x1, R5 ;  /* 0x0000000103037824 */ /* 0x000fe200078e0205 */
[----:B0-----:R-:W-:-:S04]  /*0490*/  LEA R4, P0, R2, UR6, 0x2 ;  /* 0x0000000602047c11 */ /* 0x001fc8000f8010ff */
[----:B------:R-:W-:-:S05]  /*04a0*/  LEA.HI.X R5, R2, UR7, R3, 0x2, P0 ;  /* 0x0000000702057c11 */ /* 0x000fca00080f1403 */
[----:B-----5:R-:W-:Y:S01]  /*04b0*/  STG.E desc[UR4][R4.64], R0 ;  /* 0x0000000004007986 */ /* 0x020fe2000c101904 */
[----:B------:R-:W-:Y:S05]  /*04c0*/  EXIT ;  /* 0x000000000000794d */ /* 0x000fea0003800000 */
        .weak           $__internal_1_$__cuda_sm20_div_u64
        .type           $__internal_1_$__cuda_sm20_div_u64,@function
        .size           $__internal_1_$__cuda_sm20_div_u64,(.L_x_13 - $__internal_1_$__cuda_sm20_div_u64)
$__internal_1_$__cuda_sm20_div_u64:
        /* <DEDUP_REMOVED lines=46> */
[----:B------:R-:W-:-:S03]  /*07b0*/  ISETP.GE.U32.AND P0, PT, R13, R4, PT ;  /* 0x000000040d00720c */ /* 0x000fc60003f06070 */
[----:B------:R-:W-:Y:S01]  /*07c0*/  IMAD.X R14, R3, 0x1, ~R9, P1 ;  /* 0x00000001030e7824 */ /* 0x000fe200008e0e09 */
[----:B------:R-:W-:Y:S02]  /*07d0*/  IADD3 R8, P1, PT, R11, 0x1, RZ ;  /* 0x000000010b087810 */ /* 0x000fe40007f3e0ff */
[----:B------:R-:W-:Y:S02]  /*07e0*/  IADD3 R9, P2, PT, R13, -R4, RZ ;  /* 0x800000040d097210 */ /* 0x000fe40007f5e0ff */
[CC--:B------:R-:W-:Y:S01]  /*07f0*/  ISETP.GE.U32.AND.EX P0, PT, R14.reuse, R5.reuse, PT, P0 ;  /* 0x000000050e00720c */ /* 0x0c0fe20003f06100 */
[----:B------:R-:W-:Y:S01]  /*0800*/  IMAD.X R10, RZ, RZ, R7, P1 ;  /* 0x000000ffff0a7224 */ /* 0x000fe200008e0607 */
[----:B------:R-:W-:Y:S02]  /*0810*/  IADD3.X R12, PT, PT, R14, ~R5, RZ, P2, !PT ;  /* 0x800000050e0c7210 */ /* 0x000fe400017fe4ff */
[----:B------:R-:W-:Y:S02]  /*0820*/  SEL R9, R9, R13, P0 ;  /* 0x0000000d09097207 */ /* 0x000fe40000000000 */
[----:B------:R-:W-:-:S02]  /*0830*/  SEL R8, R8, R11, P0 ;  /* 0x0000000b08087207 */ /* 0x000fc40000000000 */
[----:B------:R-:W-:Y:S02]  /*0840*/  SEL R12, R12, R14, P0 ;  /* 0x0000000e0c0c7207 */ /* 0x000fe40000000000 */
[----:B------:R-:W-:Y:S02]  /*0850*/  SEL R10, R10, R7, P0 ;  /* 0x000000070a0a7207 */ /* 0x000fe40000000000 */
[----:B------:R-:W-:Y:S02]  /*0860*/  ISETP.GE.U32.AND P0, PT, R9, R4, PT ;  /* 0x000000040900720c */ /* 0x000fe40003f06070 */
[----:B------:R-:W-:Y:S02]  /*0870*/  IADD3 R7, P2, PT, R8, 0x1, RZ ;  /* 0x0000000108077810 */ /* 0x000fe40007f5e0ff */
[----:B------:R-:W-:Y:S02]  /*0880*/  ISETP.GE.U32.AND.EX P0, PT, R12, R5, PT, P0 ;  /* 0x000000050c00720c */ /* 0x000fe40003f06100 */
[----:B------:R-:W-:-:S02]  /*0890*/  ISETP.NE.U32.AND P1, PT, R4, RZ, PT ;  /* 0x000000ff0400720c */ /* 0x000fc40003f25070 */
[----:B------:R-:W-:Y:S02]  /*08a0*/  IADD3.X R9, PT, PT, RZ, R10, RZ, P2, !PT ;  /* 0x0000000aff097210 */ /* 0x000fe400017fe4ff */
[----:B------:R-:W-:Y:S01]  /*08b0*/  SEL R4, R7, R8, P0 ;  /* 0x0000000807047207 */ /* 0x000fe20000000000 */
[----:B------:R-:W-:Y:S01]  /*08c0*/  IMAD.MOV.U32 R7, RZ, RZ, 0x0 ;  /* 0x00000000ff077424 */ /* 0x000fe200078e00ff */
[----:B------:R-:W-:Y:S02]  /*08d0*/  ISETP.NE.AND.EX P1, PT, R5, RZ, PT, P1 ;  /* 0x000000ff0500720c */ /* 0x000fe40003f25310 */
[----:B------:R-:W-:Y:S02]  /*08e0*/  SEL R9, R9, R10, P0 ;  /* 0x0000000a09097207 */ /* 0x000fe40000000000 */
[----:B------:R-:W-:Y:S02]  /*08f0*/  SEL R4, R4, 0xffffffff, P1 ;  /* 0xffffffff04047807 */ /* 0x000fe40000800000 */
[----:B------:R-:W-:Y:S01]  /*0900*/  SEL R9, R9, 0xffffffff, P1 ;  /* 0xffffffff09097807 */ /* 0x000fe20000800000 */
[----:B------:R-:W-:Y:S06]  /*0910*/  RET.REL.NODEC R6 `(_Z20transpose_one_to_onemPfS_) ;  /* 0xfffffff406b87950 */ /* 0x000fec0003c3ffff */
.L_x_11:
        /* <DEDUP_REMOVED lines=14> */
.L_x_13:


//--------------------- .nv.shared._Z19transpose_optimizedmPfS_ --------------------------
	.section	.nv.shared._Z19transpose_optimizedmPfS_,"aw",@nobits
	.sectionflags	@""
	.align	4
.nv.shared._Z19transpose_optimizedmPfS_:
	.zero		50176


//--------------------- .nv.shared.reserved.0     --------------------------
	.section	.nv.shared.reserved.0,"aw",@nobits
	.weak		__nv_reservedSMEM_offset_0_alias
	.size		__nv_reservedSMEM_offset_0_alias, 0, 64
	.other		__nv_reservedSMEM_offset_0_alias,@"STO_CUDA_RESERVED_SHARED STV_DEFAULT"
__nv_reservedSMEM_offset_0_alias:
	.zero		0
	.zero		64


//--------------------- .nv.constant0._Z19transpose_optimizedmPfS_ --------------------------
	.section	.nv.constant0._Z19transpose_optimizedmPfS_,"a",@progbits
	.sectionflags	@""
	.align	4
.nv.constant0._Z19transpose_optimizedmPfS_:
	.zero		920


//--------------------- .nv.constant0._Z20transpose_one_to_onemPfS_ --------------------------
	.section	.nv.constant0._Z20transpose_one_to_onemPfS_,"a",@progbits
	.sectionflags	@""
	.align	4
.nv.constant0._Z20transpose_one_to_onemPfS_:
	.zero		920


//--------------------- SYMBOLS --------------------------

	.type		.nv.reservedSmem.offset0,@object
	.size		.nv.reservedSmem.offset0,0x4
	.type		.nv.reservedSmem.cap,@object
	.size		.nv.reservedSmem.cap,0x4
